//
// Generated by NVIDIA NVVM Compiler
//
// Compiler Build ID: CL-36424714
// Cuda compilation tools, release 13.0, V13.0.88
// Based on NVVM 20.0.0
//

.version 9.0
.target sm_100
.address_size 64

	// .globl	_Z10testKernelPhPc
// _ZZ10testKernelPhPcE3pad has been demoted

.visible .entry _Z10testKernelPhPc(
	.param .u64 .ptr .align 1 _Z10testKernelPhPc_param_0,
	.param .u64 .ptr .align 1 _Z10testKernelPhPc_param_1
)
{
	.reg .pred 	%p<22>;
	.reg .b16 	%rs<138>;
	.reg .b32 	%r<480>;
	.reg .b64 	%rd<5>;
	// demoted variable
	.shared .align 4 .b8 _ZZ10testKernelPhPcE3pad[64];
	ld.param.u64 	%rd2, [_Z10testKernelPhPc_param_0];
	ld.param.u64 	%rd1, [_Z10testKernelPhPc_param_1];
	cvta.to.global.u64 	%rd3, %rd2;
	ld.global.u8 	%rs1, [%rd3];
	ld.global.u8 	%rs2, [%rd3+1];
	ld.global.u8 	%rs3, [%rd3+2];
	ld.global.u8 	%rs4, [%rd3+3];
	ld.global.u8 	%rs5, [%rd3+4];
	ld.global.u8 	%rs6, [%rd3+5];
	ld.global.u8 	%rs7, [%rd3+6];
	ld.global.u8 	%rs8, [%rd3+7];
	ld.global.u8 	%rs9, [%rd3+8];
	ld.global.u8 	%rs10, [%rd3+9];
	ld.global.u8 	%rs11, [%rd3+10];
	ld.global.u8 	%rs12, [%rd3+11];
	ld.global.u8 	%rs13, [%rd3+12];
	ld.global.u8 	%rs14, [%rd3+13];
	ld.global.u8 	%rs15, [%rd3+14];
	ld.global.u8 	%rs16, [%rd3+15];
	mov.b32 	%r3, 128;
	st.shared.u32 	[_ZZ10testKernelPhPcE3pad], %r3;
	mov.b32 	%r4, 0;
	st.shared.u32 	[_ZZ10testKernelPhPcE3pad+4], %r4;
	st.shared.u32 	[_ZZ10testKernelPhPcE3pad+8], %r4;
	st.shared.u32 	[_ZZ10testKernelPhPcE3pad+12], %r4;
	st.shared.u32 	[_ZZ10testKernelPhPcE3pad+16], %r4;
	st.shared.u32 	[_ZZ10testKernelPhPcE3pad+20], %r4;
	st.shared.u32 	[_ZZ10testKernelPhPcE3pad+24], %r4;
	st.shared.u32 	[_ZZ10testKernelPhPcE3pad+28], %r4;
	st.shared.u32 	[_ZZ10testKernelPhPcE3pad+32], %r4;
	st.shared.u32 	[_ZZ10testKernelPhPcE3pad+36], %r4;
	st.shared.u32 	[_ZZ10testKernelPhPcE3pad+40], %r4;
	st.shared.u32 	[_ZZ10testKernelPhPcE3pad+44], %r4;
	st.shared.u32 	[_ZZ10testKernelPhPcE3pad+48], %r4;
	st.shared.u32 	[_ZZ10testKernelPhPcE3pad+52], %r4;
	st.shared.u32 	[_ZZ10testKernelPhPcE3pad+56], %r4;
	st.shared.u32 	[_ZZ10testKernelPhPcE3pad+60], %r4;
	mov.u32 	%r5, %tid.x;
	cvt.u16.u32 	%rs43, %r5;
	add.s16 	%rs17, %rs43, 32;
	mov.b16 	%rs127, 32;
	mov.b16 	%rs133, 0;
	cvt.u32.u16 	%r7, %rs17;
	and.b32  	%r8, %r7, 255;
$L__BB0_1:
	and.b16  	%rs45, %rs127, 255;
	mul.wide.u16 	%r6, %rs45, 256;
	or.b32  	%r1, %r6, %r8;
	mov.b16 	%rs132, 32;
$L__BB0_2:
	cvt.u32.u16 	%r9, %rs132;
	shl.b32 	%r10, %r9, 16;
	and.b32  	%r11, %r10, 16711680;
	or.b32  	%r2, %r11, %r1;
	mov.b16 	%rs137, 32;
$L__BB0_3:
	and.b16  	%rs47, %rs137, 255;
	cvt.u32.u16 	%r12, %rs137;
	shl.b32 	%r13, %r12, 24;
	or.b32  	%r14, %r13, %r2;
	add.s32 	%r15, %r14, -680876937;
	shf.l.wrap.b32 	%r16, %r15, %r15, 7;
	add.s32 	%r17, %r16, -271733879;
	and.b32  	%r18, %r17, -271733879;
	sub.s32 	%r19, 271733878, %r16;
	and.b32  	%r20, %r19, -1732584194;
	or.b32  	%r21, %r18, %r20;
	add.s32 	%r22, %r21, -117830580;
	shf.l.wrap.b32 	%r23, %r22, %r22, 12;
	add.s32 	%r24, %r23, %r17;
	not.b32 	%r25, %r24;
	and.b32  	%r26, %r24, %r17;
	and.b32  	%r27, %r25, -271733879;
	or.b32  	%r28, %r26, %r27;
	add.s32 	%r29, %r28, -1126478375;
	shf.l.wrap.b32 	%r30, %r29, %r29, 17;
	add.s32 	%r31, %r30, %r24;
	and.b32  	%r32, %r31, %r24;
	not.b32 	%r33, %r31;
	and.b32  	%r34, %r17, %r33;
	or.b32  	%r35, %r32, %r34;
	add.s32 	%r36, %r35, -1316259209;
	shf.l.wrap.b32 	%r37, %r36, %r36, 22;
	add.s32 	%r38, %r37, %r31;
	and.b32  	%r39, %r38, %r31;
	not.b32 	%r40, %r38;
	and.b32  	%r41, %r24, %r40;
	or.b32  	%r42, %r39, %r41;
	add.s32 	%r43, %r17, %r42;
	add.s32 	%r44, %r43, -176418897;
	shf.l.wrap.b32 	%r45, %r44, %r44, 7;
	add.s32 	%r46, %r45, %r38;
	and.b32  	%r47, %r46, %r38;
	not.b32 	%r48, %r46;
	and.b32  	%r49, %r31, %r48;
	or.b32  	%r50, %r47, %r49;
	add.s32 	%r51, %r24, %r50;
	add.s32 	%r52, %r51, 1200080426;
	shf.l.wrap.b32 	%r53, %r52, %r52, 12;
	add.s32 	%r54, %r53, %r46;
	and.b32  	%r55, %r54, %r46;
	not.b32 	%r56, %r54;
	and.b32  	%r57, %r38, %r56;
	or.b32  	%r58, %r55, %r57;
	add.s32 	%r59, %r31, %r58;
	add.s32 	%r60, %r59, -1473231341;
	shf.l.wrap.b32 	%r61, %r60, %r60, 17;
	add.s32 	%r62, %r61, %r54;
	and.b32  	%r63, %r62, %r54;
	not.b32 	%r64, %r62;
	and.b32  	%r65, %r46, %r64;
	or.b32  	%r66, %r63, %r65;
	add.s32 	%r67, %r38, %r66;
	add.s32 	%r68, %r67, -45705983;
	shf.l.wrap.b32 	%r69, %r68, %r68, 22;
	add.s32 	%r70, %r69, %r62;
	and.b32  	%r71, %r70, %r62;
	not.b32 	%r72, %r70;
	and.b32  	%r73, %r54, %r72;
	or.b32  	%r74, %r71, %r73;
	add.s32 	%r75, %r46, %r74;
	add.s32 	%r76, %r75, 1770035416;
	shf.l.wrap.b32 	%r77, %r76, %r76, 7;
	add.s32 	%r78, %r77, %r70;
	and.b32  	%r79, %r78, %r70;
	not.b32 	%r80, %r78;
	and.b32  	%r81, %r62, %r80;
	or.b32  	%r82, %r79, %r81;
	add.s32 	%r83, %r54, %r82;
	add.s32 	%r84, %r83, -1958414417;
	shf.l.wrap.b32 	%r85, %r84, %r84, 12;
	add.s32 	%r86, %r85, %r78;
	and.b32  	%r87, %r86, %r78;
	not.b32 	%r88, %r86;
	and.b32  	%r89, %r70, %r88;
	or.b32  	%r90, %r87, %r89;
	add.s32 	%r91, %r62, %r90;
	add.s32 	%r92, %r91, -42063;
	shf.l.wrap.b32 	%r93, %r92, %r92, 17;
	add.s32 	%r94, %r93, %r86;
	and.b32  	%r95, %r94, %r86;
	not.b32 	%r96, %r94;
	and.b32  	%r97, %r78, %r96;
	or.b32  	%r98, %r95, %r97;
	add.s32 	%r99, %r70, %r98;
	add.s32 	%r100, %r99, -1990404162;
	shf.l.wrap.b32 	%r101, %r100, %r100, 22;
	add.s32 	%r102, %r101, %r94;
	and.b32  	%r103, %r102, %r94;
	not.b32 	%r104, %r102;
	and.b32  	%r105, %r86, %r104;
	or.b32  	%r106, %r103, %r105;
	add.s32 	%r107, %r78, %r106;
	add.s32 	%r108, %r107, 1804603682;
	shf.l.wrap.b32 	%r109, %r108, %r108, 7;
	add.s32 	%r110, %r109, %r102;
	and.b32  	%r111, %r110, %r102;
	not.b32 	%r112, %r110;
	and.b32  	%r113, %r94, %r112;
	or.b32  	%r114, %r111, %r113;
	add.s32 	%r115, %r86, %r114;
	add.s32 	%r116, %r115, -40341101;
	shf.l.wrap.b32 	%r117, %r116, %r116, 12;
	add.s32 	%r118, %r117, %r110;
	and.b32  	%r119, %r118, %r110;
	not.b32 	%r120, %r118;
	and.b32  	%r121, %r102, %r120;
	or.b32  	%r122, %r119, %r121;
	add.s32 	%r123, %r94, %r122;
	add.s32 	%r124, %r123, -1502002258;
	shf.l.wrap.b32 	%r125, %r124, %r124, 17;
	add.s32 	%r126, %r125, %r118;
	and.b32  	%r127, %r126, %r118;
	not.b32 	%r128, %r126;
	and.b32  	%r129, %r110, %r128;
	or.b32  	%r130, %r127, %r129;
	add.s32 	%r131, %r102, %r130;
	add.s32 	%r132, %r131, 1236535329;
	shf.l.wrap.b32 	%r133, %r132, %r132, 22;
	add.s32 	%r134, %r133, %r126;
	and.b32  	%r135, %r134, %r118;
	and.b32  	%r136, %r126, %r120;
	or.b32  	%r137, %r135, %r136;
	add.s32 	%r138, %r110, %r137;
	add.s32 	%r139, %r138, -165796382;
	shf.l.wrap.b32 	%r140, %r139, %r139, 5;
	add.s32 	%r141, %r140, %r134;
	and.b32  	%r142, %r141, %r126;
	and.b32  	%r143, %r134, %r128;
	or.b32  	%r144, %r142, %r143;
	add.s32 	%r145, %r118, %r144;
	add.s32 	%r146, %r145, -1069501632;
	shf.l.wrap.b32 	%r147, %r146, %r146, 9;
	add.s32 	%r148, %r147, %r141;
	and.b32  	%r149, %r148, %r134;
	not.b32 	%r150, %r134;
	and.b32  	%r151, %r141, %r150;
	or.b32  	%r152, %r149, %r151;
	add.s32 	%r153, %r126, %r152;
	add.s32 	%r154, %r153, 643717713;
	shf.l.wrap.b32 	%r155, %r154, %r154, 14;
	add.s32 	%r156, %r155, %r148;
	and.b32  	%r157, %r156, %r141;
	not.b32 	%r158, %r141;
	and.b32  	%r159, %r148, %r158;
	or.b32  	%r160, %r157, %r159;
	add.s32 	%r161, %r14, %r134;
	add.s32 	%r162, %r161, %r160;
	add.s32 	%r163, %r162, -373897302;
	shf.l.wrap.b32 	%r164, %r163, %r163, 20;
	add.s32 	%r165, %r164, %r156;
	and.b32  	%r166, %r165, %r148;
	not.b32 	%r167, %r148;
	and.b32  	%r168, %r156, %r167;
	or.b32  	%r169, %r166, %r168;
	add.s32 	%r170, %r141, %r169;
	add.s32 	%r171, %r170, -701558691;
	shf.l.wrap.b32 	%r172, %r171, %r171, 5;
	add.s32 	%r173, %r172, %r165;
	and.b32  	%r174, %r173, %r156;
	not.b32 	%r175, %r156;
	and.b32  	%r176, %r165, %r175;
	or.b32  	%r177, %r174, %r176;
	add.s32 	%r178, %r148, %r177;
	add.s32 	%r179, %r178, 38016083;
	shf.l.wrap.b32 	%r180, %r179, %r179, 9;
	add.s32 	%r181, %r180, %r173;
	and.b32  	%r182, %r181, %r165;
	not.b32 	%r183, %r165;
	and.b32  	%r184, %r173, %r183;
	or.b32  	%r185, %r182, %r184;
	add.s32 	%r186, %r156, %r185;
	add.s32 	%r187, %r186, -660478335;
	shf.l.wrap.b32 	%r188, %r187, %r187, 14;
	add.s32 	%r189, %r188, %r181;
	and.b32  	%r190, %r189, %r173;
	not.b32 	%r191, %r173;
	and.b32  	%r192, %r181, %r191;
	or.b32  	%r193, %r190, %r192;
	add.s32 	%r194, %r165, %r193;
	add.s32 	%r195, %r194, -405537848;
	shf.l.wrap.b32 	%r196, %r195, %r195, 20;
	add.s32 	%r197, %r196, %r189;
	and.b32  	%r198, %r197, %r181;
	not.b32 	%r199, %r181;
	and.b32  	%r200, %r189, %r199;
	or.b32  	%r201, %r198, %r200;
	add.s32 	%r202, %r173, %r201;
	add.s32 	%r203, %r202, 568446438;
	shf.l.wrap.b32 	%r204, %r203, %r203, 5;
	add.s32 	%r205, %r204, %r197;
	and.b32  	%r206, %r205, %r189;
	not.b32 	%r207, %r189;
	and.b32  	%r208, %r197, %r207;
	or.b32  	%r209, %r206, %r208;
	add.s32 	%r210, %r181, %r209;
	add.s32 	%r211, %r210, -1019803658;
	shf.l.wrap.b32 	%r212, %r211, %r211, 9;
	add.s32 	%r213, %r212, %r205;
	and.b32  	%r214, %r213, %r197;
	not.b32 	%r215, %r197;
	and.b32  	%r216, %r205, %r215;
	or.b32  	%r217, %r214, %r216;
	add.s32 	%r218, %r189, %r217;
	add.s32 	%r219, %r218, -187363961;
	shf.l.wrap.b32 	%r220, %r219, %r219, 14;
	add.s32 	%r221, %r220, %r213;
	and.b32  	%r222, %r221, %r205;
	not.b32 	%r223, %r205;
	and.b32  	%r224, %r213, %r223;
	or.b32  	%r225, %r222, %r224;
	add.s32 	%r226, %r197, %r225;
	add.s32 	%r227, %r226, 1163531501;
	shf.l.wrap.b32 	%r228, %r227, %r227, 20;
	add.s32 	%r229, %r228, %r221;
	and.b32  	%r230, %r229, %r213;
	not.b32 	%r231, %r213;
	and.b32  	%r232, %r221, %r231;
	or.b32  	%r233, %r230, %r232;
	add.s32 	%r234, %r205, %r233;
	add.s32 	%r235, %r234, -1444681467;
	shf.l.wrap.b32 	%r236, %r235, %r235, 5;
	add.s32 	%r237, %r236, %r229;
	and.b32  	%r238, %r237, %r221;
	not.b32 	%r239, %r221;
	and.b32  	%r240, %r229, %r239;
	or.b32  	%r241, %r238, %r240;
	add.s32 	%r242, %r213, %r241;
	add.s32 	%r243, %r242, -51403784;
	shf.l.wrap.b32 	%r244, %r243, %r243, 9;
	add.s32 	%r245, %r244, %r237;
	and.b32  	%r246, %r245, %r229;
	not.b32 	%r247, %r229;
	and.b32  	%r248, %r237, %r247;
	or.b32  	%r249, %r246, %r248;
	add.s32 	%r250, %r221, %r249;
	add.s32 	%r251, %r250, 1735328473;
	shf.l.wrap.b32 	%r252, %r251, %r251, 14;
	add.s32 	%r253, %r252, %r245;
	and.b32  	%r254, %r253, %r237;
	not.b32 	%r255, %r237;
	and.b32  	%r256, %r245, %r255;
	or.b32  	%r257, %r254, %r256;
	add.s32 	%r258, %r229, %r257;
	add.s32 	%r259, %r258, -1926607734;
	shf.l.wrap.b32 	%r260, %r259, %r259, 20;
	add.s32 	%r261, %r260, %r253;
	xor.b32  	%r262, %r253, %r245;
	xor.b32  	%r263, %r262, %r261;
	add.s32 	%r264, %r237, %r263;
	add.s32 	%r265, %r264, -378558;
	shf.l.wrap.b32 	%r266, %r265, %r265, 4;
	add.s32 	%r267, %r266, %r261;
	xor.b32  	%r268, %r261, %r253;
	xor.b32  	%r269, %r268, %r267;
	add.s32 	%r270, %r245, %r269;
	add.s32 	%r271, %r270, -2022574463;
	shf.l.wrap.b32 	%r272, %r271, %r271, 11;
	add.s32 	%r273, %r272, %r267;
	xor.b32  	%r274, %r267, %r261;
	xor.b32  	%r275, %r274, %r273;
	add.s32 	%r276, %r253, %r275;
	add.s32 	%r277, %r276, 1839030562;
	shf.l.wrap.b32 	%r278, %r277, %r277, 16;
	add.s32 	%r279, %r278, %r273;
	xor.b32  	%r280, %r273, %r267;
	xor.b32  	%r281, %r280, %r279;
	add.s32 	%r282, %r261, %r281;
	add.s32 	%r283, %r282, -35309524;
	shf.l.wrap.b32 	%r284, %r283, %r283, 23;
	add.s32 	%r285, %r284, %r279;
	xor.b32  	%r286, %r279, %r273;
	xor.b32  	%r287, %r286, %r285;
	add.s32 	%r288, %r267, %r287;
	add.s32 	%r289, %r288, -1530991932;
	shf.l.wrap.b32 	%r290, %r289, %r289, 4;
	add.s32 	%r291, %r290, %r285;
	xor.b32  	%r292, %r285, %r279;
	xor.b32  	%r293, %r292, %r291;
	add.s32 	%r294, %r273, %r293;
	add.s32 	%r295, %r294, 1272893353;
	shf.l.wrap.b32 	%r296, %r295, %r295, 11;
	add.s32 	%r297, %r296, %r291;
	xor.b32  	%r298, %r291, %r285;
	xor.b32  	%r299, %r298, %r297;
	add.s32 	%r300, %r279, %r299;
	add.s32 	%r301, %r300, -155497632;
	shf.l.wrap.b32 	%r302, %r301, %r301, 16;
	add.s32 	%r303, %r302, %r297;
	xor.b32  	%r304, %r297, %r291;
	xor.b32  	%r305, %r304, %r303;
	add.s32 	%r306, %r285, %r305;
	add.s32 	%r307, %r306, -1094730640;
	shf.l.wrap.b32 	%r308, %r307, %r307, 23;
	add.s32 	%r309, %r308, %r303;
	xor.b32  	%r310, %r303, %r297;
	xor.b32  	%r311, %r310, %r309;
	add.s32 	%r312, %r291, %r311;
	add.s32 	%r313, %r312, 681279174;
	shf.l.wrap.b32 	%r314, %r313, %r313, 4;
	add.s32 	%r315, %r314, %r309;
	xor.b32  	%r316, %r309, %r303;
	xor.b32  	%r317, %r316, %r315;
	add.s32 	%r318, %r14, %r297;
	add.s32 	%r319, %r318, %r317;
	add.s32 	%r320, %r319, -358537222;
	shf.l.wrap.b32 	%r321, %r320, %r320, 11;
	add.s32 	%r322, %r321, %r315;
	xor.b32  	%r323, %r315, %r309;
	xor.b32  	%r324, %r323, %r322;
	add.s32 	%r325, %r303, %r324;
	add.s32 	%r326, %r325, -722521979;
	shf.l.wrap.b32 	%r327, %r326, %r326, 16;
	add.s32 	%r328, %r327, %r322;
	xor.b32  	%r329, %r322, %r315;
	xor.b32  	%r330, %r329, %r328;
	add.s32 	%r331, %r309, %r330;
	add.s32 	%r332, %r331, 76029189;
	shf.l.wrap.b32 	%r333, %r332, %r332, 23;
	add.s32 	%r334, %r333, %r328;
	xor.b32  	%r335, %r328, %r322;
	xor.b32  	%r336, %r335, %r334;
	add.s32 	%r337, %r315, %r336;
	add.s32 	%r338, %r337, -640364487;
	shf.l.wrap.b32 	%r339, %r338, %r338, 4;
	add.s32 	%r340, %r339, %r334;
	xor.b32  	%r341, %r334, %r328;
	xor.b32  	%r342, %r341, %r340;
	add.s32 	%r343, %r322, %r342;
	add.s32 	%r344, %r343, -421815835;
	shf.l.wrap.b32 	%r345, %r344, %r344, 11;
	add.s32 	%r346, %r345, %r340;
	xor.b32  	%r347, %r340, %r334;
	xor.b32  	%r348, %r347, %r346;
	add.s32 	%r349, %r328, %r348;
	add.s32 	%r350, %r349, 530742520;
	shf.l.wrap.b32 	%r351, %r350, %r350, 16;
	add.s32 	%r352, %r351, %r346;
	xor.b32  	%r353, %r346, %r340;
	xor.b32  	%r354, %r353, %r352;
	add.s32 	%r355, %r334, %r354;
	add.s32 	%r356, %r355, -995338651;
	shf.l.wrap.b32 	%r357, %r356, %r356, 23;
	add.s32 	%r358, %r357, %r352;
	not.b32 	%r359, %r346;
	or.b32  	%r360, %r358, %r359;
	xor.b32  	%r361, %r360, %r352;
	add.s32 	%r362, %r14, %r340;
	add.s32 	%r363, %r362, %r361;
	add.s32 	%r364, %r363, -198630844;
	shf.l.wrap.b32 	%r365, %r364, %r364, 6;
	add.s32 	%r366, %r365, %r358;
	not.b32 	%r367, %r352;
	or.b32  	%r368, %r366, %r367;
	xor.b32  	%r369, %r368, %r358;
	add.s32 	%r370, %r346, %r369;
	add.s32 	%r371, %r370, 1126891415;
	shf.l.wrap.b32 	%r372, %r371, %r371, 10;
	add.s32 	%r373, %r372, %r366;
	not.b32 	%r374, %r358;
	or.b32  	%r375, %r373, %r374;
	xor.b32  	%r376, %r375, %r366;
	add.s32 	%r377, %r352, %r376;
	add.s32 	%r378, %r377, -1416354873;
	shf.l.wrap.b32 	%r379, %r378, %r378, 15;
	add.s32 	%r380, %r379, %r373;
	not.b32 	%r381, %r366;
	or.b32  	%r382, %r380, %r381;
	xor.b32  	%r383, %r382, %r373;
	add.s32 	%r384, %r358, %r383;
	add.s32 	%r385, %r384, -57434055;
	shf.l.wrap.b32 	%r386, %r385, %r385, 21;
	add.s32 	%r387, %r386, %r380;
	not.b32 	%r388, %r373;
	or.b32  	%r389, %r387, %r388;
	xor.b32  	%r390, %r389, %r380;
	add.s32 	%r391, %r366, %r390;
	add.s32 	%r392, %r391, 1700485571;
	shf.l.wrap.b32 	%r393, %r392, %r392, 6;
	add.s32 	%r394, %r393, %r387;
	not.b32 	%r395, %r380;
	or.b32  	%r396, %r394, %r395;
	xor.b32  	%r397, %r396, %r387;
	add.s32 	%r398, %r373, %r397;
	add.s32 	%r399, %r398, -1894986606;
	shf.l.wrap.b32 	%r400, %r399, %r399, 10;
	add.s32 	%r401, %r400, %r394;
	not.b32 	%r402, %r387;
	or.b32  	%r403, %r401, %r402;
	xor.b32  	%r404, %r403, %r394;
	add.s32 	%r405, %r380, %r404;
	add.s32 	%r406, %r405, -1051523;
	shf.l.wrap.b32 	%r407, %r406, %r406, 15;
	add.s32 	%r408, %r407, %r401;
	not.b32 	%r409, %r394;
	or.b32  	%r410, %r408, %r409;
	xor.b32  	%r411, %r410, %r401;
	add.s32 	%r412, %r387, %r411;
	add.s32 	%r413, %r412, -2054922671;
	shf.l.wrap.b32 	%r414, %r413, %r413, 21;
	add.s32 	%r415, %r414, %r408;
	not.b32 	%r416, %r401;
	or.b32  	%r417, %r415, %r416;
	xor.b32  	%r418, %r417, %r408;
	add.s32 	%r419, %r394, %r418;
	add.s32 	%r420, %r419, 1873313359;
	shf.l.wrap.b32 	%r421, %r420, %r420, 6;
	add.s32 	%r422, %r421, %r415;
	not.b32 	%r423, %r408;
	or.b32  	%r424, %r422, %r423;
	xor.b32  	%r425, %r424, %r415;
	add.s32 	%r426, %r401, %r425;
	add.s32 	%r427, %r426, -30611744;
	shf.l.wrap.b32 	%r428, %r427, %r427, 10;
	add.s32 	%r429, %r428, %r422;
	not.b32 	%r430, %r415;
	or.b32  	%r431, %r429, %r430;
	xor.b32  	%r432, %r431, %r422;
	add.s32 	%r433, %r408, %r432;
	add.s32 	%r434, %r433, -1560198380;
	shf.l.wrap.b32 	%r435, %r434, %r434, 15;
	add.s32 	%r436, %r435, %r429;
	not.b32 	%r437, %r422;
	or.b32  	%r438, %r436, %r437;
	xor.b32  	%r439, %r438, %r429;
	add.s32 	%r440, %r415, %r439;
	add.s32 	%r441, %r440, 1309151649;
	shf.l.wrap.b32 	%r442, %r441, %r441, 21;
	add.s32 	%r443, %r442, %r436;
	not.b32 	%r444, %r429;
	or.b32  	%r445, %r443, %r444;
	xor.b32  	%r446, %r445, %r436;
	add.s32 	%r447, %r422, %r446;
	add.s32 	%r448, %r447, -145523070;
	shf.l.wrap.b32 	%r449, %r448, %r448, 6;
	add.s32 	%r450, %r449, %r443;
	not.b32 	%r451, %r436;
	or.b32  	%r452, %r450, %r451;
	xor.b32  	%r453, %r452, %r443;
	add.s32 	%r454, %r429, %r453;
	add.s32 	%r455, %r454, -1120210379;
	shf.l.wrap.b32 	%r456, %r455, %r455, 10;
	add.s32 	%r457, %r456, %r450;
	not.b32 	%r458, %r443;
	or.b32  	%r459, %r457, %r458;
	xor.b32  	%r460, %r459, %r450;
	add.s32 	%r461, %r436, %r460;
	add.s32 	%r462, %r461, 718787259;
	shf.l.wrap.b32 	%r463, %r462, %r462, 15;
	add.s32 	%r464, %r463, %r457;
	not.b32 	%r465, %r450;
	or.b32  	%r466, %r464, %r465;
	xor.b32  	%r467, %r466, %r457;
	add.s32 	%r468, %r443, %r467;
	add.s32 	%r469, %r468, -343485551;
	shf.l.wrap.b32 	%r470, %r469, %r469, 21;
	add.s32 	%r471, %r450, 1732584193;
	add.s32 	%r472, %r464, %r470;
	add.s32 	%r473, %r472, -271733879;
	add.s32 	%r474, %r464, -1732584194;
	add.s32 	%r475, %r457, 271733878;
	cvt.u16.u32 	%rs48, %r471;
	and.b16  	%rs49, %rs48, 255;
	shr.u16 	%rs50, %rs48, 8;
	{ .reg .b16 tmp; mov.b32 {tmp, %rs51}, %r471; }
	and.b16  	%rs52, %rs51, 255;
	shr.u32 	%r476, %r471, 24;
	cvt.u16.u32 	%rs53, %r476;
	cvt.u16.u32 	%rs54, %r473;
	and.b16  	%rs55, %rs54, 255;
	shr.u16 	%rs56, %rs54, 8;
	{ .reg .b16 tmp; mov.b32 {tmp, %rs57}, %r473; }
	and.b16  	%rs58, %rs57, 255;
	shr.u32 	%r477, %r473, 24;
	cvt.u16.u32 	%rs59, %r477;
	cvt.u16.u32 	%rs60, %r474;
	and.b16  	%rs61, %rs60, 255;
	shr.u16 	%rs62, %rs60, 8;
	{ .reg .b16 tmp; mov.b32 {tmp, %rs63}, %r474; }
	and.b16  	%rs64, %rs63, 255;
	shr.u32 	%r478, %r474, 24;
	cvt.u16.u32 	%rs65, %r478;
	cvt.u16.u32 	%rs66, %r475;
	and.b16  	%rs67, %rs66, 255;
	shr.u16 	%rs68, %rs66, 8;
	{ .reg .b16 tmp; mov.b32 {tmp, %rs69}, %r475; }
	and.b16  	%rs70, %rs69, 255;
	shr.u32 	%r479, %r475, 24;
	cvt.u16.u32 	%rs71, %r479;
	setp.eq.s16 	%p1, %rs1, %rs49;
	selp.u16 	%rs73, 1, 0, %p1;
	setp.eq.s16 	%p2, %rs2, %rs50;
	selp.u16 	%rs75, 1, 0, %p2;
	add.s16 	%rs76, %rs73, %rs75;
	setp.eq.s16 	%p3, %rs3, %rs52;
	selp.u16 	%rs78, 1, 0, %p3;
	add.s16 	%rs79, %rs76, %rs78;
	setp.eq.s16 	%p4, %rs4, %rs53;
	selp.u16 	%rs81, 1, 0, %p4;
	add.s16 	%rs82, %rs79, %rs81;
	setp.eq.s16 	%p5, %rs5, %rs55;
	selp.u16 	%rs84, 1, 0, %p5;
	add.s16 	%rs85, %rs82, %rs84;
	setp.eq.s16 	%p6, %rs6, %rs56;
	selp.u16 	%rs87, 1, 0, %p6;
	add.s16 	%rs88, %rs85, %rs87;
	setp.eq.s16 	%p7, %rs7, %rs58;
	selp.u16 	%rs90, 1, 0, %p7;
	add.s16 	%rs91, %rs88, %rs90;
	setp.eq.s16 	%p8, %rs8, %rs59;
	selp.u16 	%rs93, 1, 0, %p8;
	add.s16 	%rs94, %rs91, %rs93;
	setp.eq.s16 	%p9, %rs9, %rs61;
	selp.u16 	%rs96, 1, 0, %p9;
	add.s16 	%rs97, %rs94, %rs96;
	setp.eq.s16 	%p10, %rs10, %rs62;
	selp.u16 	%rs99, 1, 0, %p10;
	add.s16 	%rs100, %rs97, %rs99;
	setp.eq.s16 	%p11, %rs11, %rs64;
	selp.u16 	%rs102, 1, 0, %p11;
	add.s16 	%rs103, %rs100, %rs102;
	setp.eq.s16 	%p12, %rs12, %rs65;
	selp.u16 	%rs105, 1, 0, %p12;
	add.s16 	%rs106, %rs103, %rs105;
	setp.eq.s16 	%p13, %rs13, %rs67;
	selp.u16 	%rs108, 1, 0, %p13;
	add.s16 	%rs109, %rs106, %rs108;
	setp.eq.s16 	%p14, %rs14, %rs68;
	selp.u16 	%rs111, 1, 0, %p14;
	add.s16 	%rs112, %rs109, %rs111;
	setp.eq.s16 	%p15, %rs15, %rs70;
	selp.u16 	%rs114, 1, 0, %p15;
	add.s16 	%rs115, %rs112, %rs114;
	setp.eq.s16 	%p16, %rs16, %rs71;
	selp.u16 	%rs117, 1, 0, %p16;
	add.s16 	%rs118, %rs115, %rs117;
	and.b16  	%rs119, %rs118, 255;
	setp.eq.s16 	%p17, %rs119, 16;
	selp.b16 	%rs133, %rs17, %rs133, %p17;
	selp.b16 	%rs134, %rs127, %rs134, %p17;
	selp.b16 	%rs135, %rs132, %rs135, %p17;
	selp.b16 	%rs136, %rs137, %rs136, %p17;
	add.s16 	%rs137, %rs137, 1;
	setp.lt.u16 	%p18, %rs47, 41;
	@%p18 bra 	$L__BB0_3;
	add.s16 	%rs38, %rs132, 1;
	and.b16  	%rs120, %rs132, 255;
	setp.lt.u16 	%p19, %rs120, 41;
	mov.u16 	%rs132, %rs38;
	@%p19 bra 	$L__BB0_2;
	add.s16 	%rs39, %rs127, 1;
	and.b16  	%rs121, %rs127, 255;
	setp.lt.u16 	%p20, %rs121, 41;
	mov.u16 	%rs127, %rs39;
	@%p20 bra 	$L__BB0_1;
	and.b16  	%rs122, %rs133, 255;
	setp.eq.s16 	%p21, %rs122, 0;
	@%p21 bra 	$L__BB0_8;
	cvta.to.global.u64 	%rd4, %rd1;
	st.global.u8 	[%rd4], %rs133;
	st.global.u8 	[%rd4+1], %rs134;
	st.global.u8 	[%rd4+2], %rs135;
	st.global.u8 	[%rd4+3], %rs136;
$L__BB0_8:
	ret;

}


// ===== COMPILED SASS (sm_100) =====

	.target	sm_100

	.elftype	@"ET_EXEC"


//--------------------- .note.nv.tkinfo           --------------------------
	.section	.note.nv.tkinfo,"",@"SHT_NOTE"
	.sectionflags	@"SHF_NOTE_NV_TKINFO"
	.tkinfo
        /*0018*/ 	.word	0x00000002
        /*0030*/ 	.string	""
        /*0030*/ 	.string	"ptxas"
        /*0030*/ 	.string	"Cuda compilation tools, release 13.0, V13.0.88"
        /*0030*/ 	.string	"Build cuda_13.0.r13.0/compiler.36424714_0"
        /*0030*/ 	.string	"-arch sm_100 -m 64 "



//--------------------- .note.nv.cuinfo           --------------------------
	.section	.note.nv.cuinfo,"",@"SHT_NOTE"
	.sectionflags	@"SHF_NOTE_NV_CUINFO"
        /*0018*/ 	.short	0x0002
        /*001a*/ 	.short	0x0064
        /*001c*/ 	.short	0x0082
	.zero		2


//--------------------- .nv.info                  --------------------------
	.section	.nv.info,"",@"SHT_CUDA_INFO"
	.align	4


	//----- nvinfo : EIATTR_REGCOUNT
	.align		4
        /*0000*/ 	.byte	0x04, 0x2f
        /*0002*/ 	.short	(.L_1 - .L_0)
	.align		4
.L_0:
        /*0004*/ 	.word	index@(_Z10testKernelPhPc)
        /*0008*/ 	.word	0x00000025


	//----- nvinfo : EIATTR_FRAME_SIZE
	.align		4
.L_1:
        /*000c*/ 	.byte	0x04, 0x11
        /*000e*/ 	.short	(.L_3 - .L_2)
	.align		4
.L_2:
        /*0010*/ 	.word	index@(_Z10testKernelPhPc)
        /*0014*/ 	.word	0x00000000


	//----- nvinfo : EIATTR_MIN_STACK_SIZE
	.align		4
.L_3:
        /*0018*/ 	.byte	0x04, 0x12
        /*001a*/ 	.short	(.L_5 - .L_4)
	.align		4
.L_4:
        /*001c*/ 	.word	index@(_Z10testKernelPhPc)
        /*0020*/ 	.word	0x00000000
.L_5:


//--------------------- .nv.compat                --------------------------
	.section	.nv.compat,"",@"SHT_CUDA_COMPAT_INFO"
	.align	4
        /*0000*/ 	.byte	0x02, 0x09, 0x00, 0x00, 0x02, 0x02, 0x01, 0x00, 0x02, 0x05, 0x05, 0x00, 0x03, 0x07, 0x01, 0x01
        /*0010*/ 	.byte	0x02, 0x03, 0x00, 0x00, 0x02, 0x06, 0x01, 0x00, 0x04, 0x0b, 0x08, 0x00, 0x09, 0x00, 0x00, 0x00
        /*0020*/ 	.byte	0x00, 0x00, 0x00, 0x00


//--------------------- .nv.info._Z10testKernelPhPc --------------------------
	.section	.nv.info._Z10testKernelPhPc,"",@"SHT_CUDA_INFO"
	.sectionflags	@""
	.align	4


	//----- nvinfo : EIATTR_CUDA_API_VERSION
	.align		4
        /*0000*/ 	.byte	0x04, 0x37
        /*0002*/ 	.short	(.L_7 - .L_6)
.L_6:
        /*0004*/ 	.word	0x00000082


	//----- nvinfo : EIATTR_KPARAM_INFO
	.align		4
.L_7:
        /*0008*/ 	.byte	0x04, 0x17
        /*000a*/ 	.short	(.L_9 - .L_8)
.L_8:
        /*000c*/ 	.word	0x00000000
        /*0010*/ 	.short	0x0001
        /*0012*/ 	.short	0x0008
        /*0014*/ 	.byte	0x00, 0xf5, 0x21, 0x00


	//----- nvinfo : EIATTR_KPARAM_INFO
	.align		4
.L_9:
        /*0018*/ 	.byte	0x04, 0x17
        /*001a*/ 	.short	(.L_11 - .L_10)
.L_10:
        /*001c*/ 	.word	0x00000000
        /*0020*/ 	.short	0x0000
        /*0022*/ 	.short	0x0000
        /*0024*/ 	.byte	0x00, 0xf5, 0x21, 0x00


	//----- nvinfo : EIATTR_SPARSE_MMA_MASK
	.align		4
.L_11:
        /*0028*/ 	.byte	0x03, 0x50
        /*002a*/ 	.short	0x0000


	//----- nvinfo : EIATTR_MAXREG_COUNT
	.align		4
        /*002c*/ 	.byte	0x03, 0x1b
        /*002e*/ 	.short	0x00ff


	//----- nvinfo : EIATTR_MERCURY_ISA_VERSION
	.align		4
        /*0030*/ 	.byte	0x03, 0x5f
        /*0032*/ 	.short	0x0101


	//----- nvinfo : EIATTR_VRC_CTA_INIT_COUNT
	.align		4
        /*0034*/ 	.byte	0x02, 0x4a
	.zero		1
	.zero		1


	//----- nvinfo : EIATTR_EXIT_INSTR_OFFSETS
	.align		4
        /*0038*/ 	.byte	0x04, 0x1c
        /*003a*/ 	.short	(.L_13 - .L_12)


	//   ....[0]....
.L_12:
        /*003c*/ 	.word	0x00001560


	//   ....[1]....
        /*0040*/ 	.word	0x000015c0


	//----- nvinfo : EIATTR_CBANK_PARAM_SIZE
	.align		4
.L_13:
        /*0044*/ 	.byte	0x03, 0x19
        /*0046*/ 	.short	0x0010


	//----- nvinfo : EIATTR_PARAM_CBANK
	.align		4
        /*0048*/ 	.byte	0x04, 0x0a
        /*004a*/ 	.short	(.L_15 - .L_14)
	.align		4
.L_14:
        /*004c*/ 	.word	index@(.nv.constant0._Z10testKernelPhPc)
        /*0050*/ 	.short	0x0380
        /*0052*/ 	.short	0x0010


	//----- nvinfo : EIATTR_SW_WAR
	.align		4
.L_15:
        /*0054*/ 	.byte	0x04, 0x36
        /*0056*/ 	.short	(.L_17 - .L_16)
.L_16:
        /*0058*/ 	.word	0x00000008
.L_17:


//--------------------- .nv.callgraph             --------------------------
	.section	.nv.callgraph,"",@"SHT_CUDA_CALLGRAPH"
	.align	4
	.sectionentsize	8
	.align		4
        /*0000*/ 	.word	0x00000000
	.align		4
        /*0004*/ 	.word	0xffffffff
	.align		4
        /*0008*/ 	.word	0x00000000
	.align		4
        /*000c*/ 	.word	0xfffffffe
	.align		4
        /*0010*/ 	.word	0x00000000
	.align		4
        /*0014*/ 	.word	0xfffffffd
	.align		4
        /*0018*/ 	.word	0x00000000
	.align		4
        /*001c*/ 	.word	0xfffffffc


//--------------------- .text._Z10testKernelPhPc  --------------------------
	.section	.text._Z10testKernelPhPc,"ax",@progbits
	.align	128
        .global         _Z10testKernelPhPc
        .type           _Z10testKernelPhPc,@function
        .size           _Z10testKernelPhPc,(.L_x_4 - _Z10testKernelPhPc)
        .other          _Z10testKernelPhPc,@"STO_CUDA_ENTRY STV_DEFAULT"
_Z10testKernelPhPc:
.text._Z10testKernelPhPc:
[----:B------:R-:W-:Y:S08]  /*0000*/  LDC R1, c[0x0][0x37c] ;  /* 0x0000df00ff017b82 */ /* 0x000ff00000000800 */
[----:B------:R-:W0:Y:S01]  /*0010*/  S2UR UR5, SR_CgaCtaId ;  /* 0x00000000000579c3 */ /* 0x000e220000008800 */
[----:B------:R-:W1:Y:S01]  /*0020*/  S2R R21, SR_TID.X ;  /* 0x0000000000157919 */ /* 0x000e620000002100 */
[----:B------:R-:W-:Y:S01]  /*0030*/  UMOV UR4, 0x400 ;  /* 0x0000040000047882 */ /* 0x000fe20000000000 */
[----:B------:R-:W-:Y:S01]  /*0040*/  IMAD.MOV.U32 R4, RZ, RZ, 0x80 ;  /* 0x00000080ff047424 */ /* 0x000fe200078e00ff */
[----:B------:R-:W-:Y:S01]  /*0050*/  CS2R R6, SRZ ;  /* 0x0000000000067805 */ /* 0x000fe2000001ff00 */
[----:B------:R-:W-:Y:S01]  /*0060*/  IMAD.MOV.U32 R5, RZ, RZ, RZ ;  /* 0x000000ffff057224 */ /* 0x000fe200078e00ff */
[----:B------:R-:W2:Y:S02]  /*0070*/  LDCU.64 UR6, c[0x0][0x358] ;  /* 0x00006b00ff0677ac */ /* 0x000ea40008000a00 */
[----:B------:R-:W2:Y:S01]  /*0080*/  LDC.64 R22, c[0x0][0x380] ;  /* 0x0000e000ff167b82 */ /* 0x000ea20000000a00 */
[----:B0-----:R-:W-:Y:S01]  /*0090*/  ULEA UR4, UR5, UR4, 0x18 ;  /* 0x0000000405047291 */ /* 0x001fe2000f8ec0ff */
[----:B------:R-:W-:Y:S01]  /*00a0*/  PRMT R28, RZ, 0x7610, R28 ;  /* 0x00007610ff1c7816 */ /* 0x000fe2000000001c */
[----:B--2---:R-:W5:Y:S07]  /*00b0*/  LDG.E.U8 R0, desc[UR6][R22.64] ;  /* 0x0000000616007981 */ /* 0x004f6e000c1e1100 */
[----:B------:R0:W-:Y:S04]  /*00c0*/  STS.128 [UR4], R4 ;  /* 0x00000004ff007988 */ /* 0x0001e80008000c04 */
[----:B------:R-:W-:Y:S04]  /*00d0*/  STS.128 [UR4+0x10], RZ ;  /* 0x000010ffff007988 */ /* 0x000fe80008000c04 */
[----:B------:R-:W-:Y:S04]  /*00e0*/  STS.128 [UR4+0x20], RZ ;  /* 0x000020ffff007988 */ /* 0x000fe80008000c04 */
[----:B------:R-:W-:Y:S01]  /*00f0*/  STS.128 [UR4+0x30], RZ ;  /* 0x000030ffff007988 */ /* 0x000fe20008000c04 */
[----:B-1----:R-:W-:-:S03]  /*0100*/  VIADD R21, R21, 0x20 ;  /* 0x0000002015157836 */ /* 0x002fc60000000000 */
[----:B------:R-:W5:Y:S04]  /*0110*/  LDG.E.U8 R2, desc[UR6][R22.64+0x1] ;  /* 0x0000010616027981 */ /* 0x000f68000c1e1100 */
        /* <DEDUP_REMOVED lines=13> */
[----:B------:R1:W5:Y:S02]  /*01f0*/  LDG.E.U8 R20, desc[UR6][R22.64+0xf] ;  /* 0x00000f0616147981 */ /* 0x000364000c1e1100 */
[----:B-1----:R-:W-:Y:S01]  /*0200*/  IMAD.MOV.U32 R23, RZ, RZ, 0x20 ;  /* 0x00000020ff177424 */ /* 0x002fe200078e00ff */
[----:B0-----:R-:W-:-:S07]  /*0210*/  LOP3.LUT R22, R21, 0xff, RZ, 0xc0, !PT ;  /* 0x000000ff15167812 */ /* 0x001fce00078ec0ff */
.L_x_2:
[----:B------:R-:W-:Y:S01]  /*0220*/  IMAD.MOV.U32 R6, RZ, RZ, 0x20 ;  /* 0x00000020ff067424 */ /* 0x000fe200078e00ff */
[----:B------:R-:W-:-:S07]  /*0230*/  PRMT R5, R23, 0x7604, R22 ;  /* 0x0000760417057816 */ /* 0x000fce0000000016 */
.L_x_1:
[----:B------:R-:W-:Y:S02]  /*0240*/  IMAD.U32 R24, R6, 0x10000, RZ ;  /* 0x0001000006187824 */ /* 0x000fe400078e00ff */
[----:B------:R-:W-:-:S03]  /*0250*/  IMAD.MOV.U32 R26, RZ, RZ, 0x20 ;  /* 0x00000020ff1a7424 */ /* 0x000fc600078e00ff */
[----:B------:R-:W-:-:S05]  /*0260*/  LOP3.LUT R24, R24, 0xff0000, RZ, 0xc0, !PT ;  /* 0x00ff000018187812 */ /* 0x000fca00078ec0ff */
[----:B------:R-:W-:-:S07]  /*0270*/  IMAD.IADD R24, R5, 0x1, R24 ;  /* 0x0000000105187824 */ /* 0x000fce00078e0218 */
.L_x_0:
[----:B------:R-:W-:-:S05]  /*0280*/  LOP3.LUT R27, R26, 0xffff, RZ, 0xc0, !PT ;  /* 0x0000ffff1a1b7812 */ /* 0x000fca00078ec0ff */
[----:B------:R-:W-:-:S04]  /*0290*/  IMAD R27, R27, 0x1000000, R24 ;  /* 0x010000001b1b7824 */ /* 0x000fc800078e0218 */
[----:B------:R-:W-:-:S05]  /*02a0*/  VIADD R29, R27, 0xd76aa477 ;  /* 0xd76aa4771b1d7836 */ /* 0x000fca0000000000 */
[----:B------:R-:W-:-:S04]  /*02b0*/  SHF.L.W.U32.HI R30, R29, 0x7, R29 ;  /* 0x000000071d1e7819 */ /* 0x000fc80000010e1d */
[C---:B------:R-:W-:Y:S01]  /*02c0*/  IADD3 R31, PT, PT, -R30.reuse, 0x10325476, RZ ;  /* 0x103254761e1f7810 */ /* 0x040fe20007ffe1ff */
[----:B------:R-:W-:-:S05]  /*02d0*/  VIADD R29, R30, 0xefcdab89 ;  /* 0xefcdab891e1d7836 */ /* 0x000fca0000000000 */
[----:B------:R-:W-:-:S04]  /*02e0*/  LOP3.LUT R30, R29, 0xefcdab89, RZ, 0xc0, !PT ;  /* 0xefcdab891d1e7812 */ /* 0x000fc800078ec0ff */
[----:B------:R-:W-:-:S05]  /*02f0*/  LOP3.LUT R30, R30, 0x98badcfe, R31, 0xf8, !PT ;  /* 0x98badcfe1e1e7812 */ /* 0x000fca00078ef81f */
[----:B------:R-:W-:-:S05]  /*0300*/  VIADD R30, R30, 0xf8fa0c4c ;  /* 0xf8fa0c4c1e1e7836 */ /* 0x000fca0000000000 */
[----:B------:R-:W-:-:S04]  /*0310*/  LEA.HI R30, R30, R29, R30, 0xc ;  /* 0x0000001d1e1e7211 */ /* 0x000fc800078f601e */
[----:B------:R-:W-:-:S05]  /*0320*/  LOP3.LUT R31, R30, 0xefcdab89, R29, 0xac, !PT ;  /* 0xefcdab891e1f7812 */ /* 0x000fca00078eac1d */
[----:B------:R-:W-:-:S05]  /*0330*/  VIADD R31, R31, 0xbcdb4dd9 ;  /* 0xbcdb4dd91f1f7836 */ /* 0x000fca0000000000 */
[----:B------:R-:W-:-:S04]  /*0340*/  LEA.HI R31, R31, R30, R31, 0x11 ;  /* 0x0000001e1f1f7211 */ /* 0x000fc800078f881f */
[----:B------:R-:W-:-:S05]  /*0350*/  LOP3.LUT R32, R29, R31, R30, 0xb8, !PT ;  /* 0x0000001f1d207212 */ /* 0x000fca00078eb81e */
[----:B------:R-:W-:-:S05]  /*0360*/  VIADD R32, R32, 0xb18b7a77 ;  /* 0xb18b7a7720207836 */ /* 0x000fca0000000000 */
[----:B------:R-:W-:-:S04]  /*0370*/  LEA.HI R32, R32, R31, R32, 0x16 ;  /* 0x0000001f20207211 */ /* 0x000fc800078fb020 */
[----:B------:R-:W-:-:S04]  /*0380*/  LOP3.LUT R34, R30, R32, R31, 0xb8, !PT ;  /* 0x000000201e227212 */ /* 0x000fc800078eb81f */
[----:B------:R-:W-:-:S04]  /*0390*/  IADD3 R29, PT, PT, R29, -0xa83f051, R34 ;  /* 0xf57c0faf1d1d7810 */ /* 0x000fc80007ffe022 */
[----:B------:R-:W-:-:S04]  /*03a0*/  LEA.HI R29, R29, R32, R29, 0x7 ;  /* 0x000000201d1d7211 */ /* 0x000fc800078f381d */
[----:B------:R-:W-:-:S04]  /*03b0*/  LOP3.LUT R33, R31, R29, R32, 0xb8, !PT ;  /* 0x0000001d1f217212 */ /* 0x000fc800078eb820 */
[----:B------:R-:W-:-:S04]  /*03c0*/  IADD3 R30, PT, PT, R30, 0x4787c62a, R33 ;  /* 0x4787c62a1e1e7810 */ /* 0x000fc80007ffe021 */
[----:B------:R-:W-:-:S04]  /*03d0*/  LEA.HI R30, R30, R29, R30, 0xc ;  /* 0x0000001d1e1e7211 */ /* 0x000fc800078f601e */
[----:B------:R-:W-:-:S04]  /*03e0*/  LOP3.LUT R34, R32, R30, R29, 0xb8, !PT ;  /* 0x0000001e20227212 */ /* 0x000fc800078eb81d */
[----:B------:R-:W-:-:S04]  /*03f0*/  IADD3 R31, PT, PT, R31, -0x57cfb9ed, R34 ;  /* 0xa83046131f1f7810 */ /* 0x000fc80007ffe022 */
        /* <DEDUP_REMOVED lines=38> */
[----:B------:R-:W-:-:S05]  /*0660*/  IADD3 R33, PT, PT, R33, R27, R32 ;  /* 0x0000001b21217210 */ /* 0x000fca0007ffe020 */
        /* <DEDUP_REMOVED lines=88> */
[----:B------:R-:W-:-:S05]  /*0bf0*/  IADD3 R34, PT, PT, R34, R27, R29 ;  /* 0x0000001b22227210 */ /* 0x000fca0007ffe01d */
[----:B------:R-:W-:-:S05]  /*0c00*/  VIADD R27, R34, 0xf4292244 ;  /* 0xf4292244221b7836 */ /* 0x000fca0000000000 */
        /* <DEDUP_REMOVED lines=37> */
[----:B------:R-:W-:Y:S01]  /*0e60*/  LOP3.LUT R33, R32, R31, R29, 0x2d, !PT ;  /* 0x0000001f20217212 */ /* 0x000fe200078e2d1d */
[----:B------:R-:W-:-:S03]  /*0e70*/  VIADD R27, R31, 0x67452301 ;  /* 0x674523011f1b7836 */ /* 0x000fc60000000000 */
[----:B------:R-:W-:Y:S02]  /*0e80*/  IADD3 R30, PT, PT, R30, -0x42c50dcb, R33 ;  /* 0xbd3af2351e1e7810 */ /* 0x000fe40007ffe021 */
[----:B------:R-:W-:Y:S02]  /*0e90*/  LOP3.LUT R34, R27, 0xffff, RZ, 0xc0, !PT ;  /* 0x0000ffff1b227812 */ /* 0x000fe400078ec0ff */
[----:B------:R-:W-:Y:S02]  /*0ea0*/  LEA.HI R30, R30, R31, R30, 0xa ;  /* 0x0000001f1e1e7211 */ /* 0x000fe400078f501e */
[----:B------:R-:W-:-:S04]  /*0eb0*/  SHF.R.U32.HI R34, RZ, 0x8, R34 ;  /* 0x00000008ff227819 */ /* 0x000fc80000011622 */
[----:B------:R-:W-:Y:S02]  /*0ec0*/  PRMT R33, R34, 0x9910, RZ ;  /* 0x0000991022217816 */ /* 0x000fe400000000ff */
[----:B------:R-:W-:Y:S02]  /*0ed0*/  LOP3.LUT R34, R31, R30, R32, 0x2d, !PT ;  /* 0x0000001e1f227212 */ /* 0x000fe400078e2d20 */
[----:B-----5:R-:W-:Y:S02]  /*0ee0*/  ISETP.NE.AND P2, PT, R2, R33, PT ;  /* 0x000000210200720c */ /* 0x020fe40003f45270 */
[----:B------:R-:W-:Y:S02]  /*0ef0*/  PRMT R33, R27, 0x7632, R33 ;  /* 0x000076321b217816 */ /* 0x000fe40000000021 */
[----:B------:R-:W-:Y:S02]  /*0f00*/  IADD3 R29, PT, PT, R29, 0x2ad7d2bb, R34 ;  /* 0x2ad7d2bb1d1d7810 */ /* 0x000fe40007ffe022 */
[----:B------:R-:W-:-:S02]  /*0f10*/  LOP3.LUT R34, R33, 0xff, RZ, 0xc0, !PT ;  /* 0x000000ff21227812 */ /* 0x000fc400078ec0ff */
[----:B------:R-:W-:Y:S02]  /*0f20*/  LOP3.LUT R33, R27, 0xff, RZ, 0xc0, !PT ;  /* 0x000000ff1b217812 */ /* 0x000fe400078ec0ff */
[----:B------:R-:W-:Y:S02]  /*0f30*/  LEA.HI R29, R29, R30, R29, 0xf ;  /* 0x0000001e1d1d7211 */ /* 0x000fe400078f781d */
[----:B------:R-:W-:Y:S01]  /*0f40*/  ISETP.NE.AND P1, PT, R0, R33, PT ;  /* 0x000000210000720c */ /* 0x000fe20003f25270 */
[----:B------:R-:W-:Y:S01]  /*0f50*/  IMAD.MOV.U32 R33, RZ, RZ, 0x2 ;  /* 0x00000002ff217424 */ /* 0x000fe200078e00ff */
[C---:B------:R-:W-:Y:S01]  /*0f60*/  LOP3.LUT R31, R30.reuse, R29, R31, 0x2d, !PT ;  /* 0x0000001d1e1f7212 */ /* 0x040fe200078e2d1f */
[----:B------:R-:W-:Y:S01]  /*0f70*/  @P2 IMAD.MOV R33, RZ, RZ, 0x1 ;  /* 0x00000001ff212424 */ /* 0x000fe200078e02ff */
[----:B------:R-:W-:Y:S01]  /*0f80*/  SHF.R.U32.HI R27, RZ, 0x18, R27 ;  /* 0x00000018ff1b7819 */ /* 0x000fe2000001161b */
[----:B------:R-:W-:Y:S01]  /*0f90*/  VIADD R30, R30, 0x10325476 ;  /* 0x103254761e1e7836 */ /* 0x000fe20000000000 */
[----:B------:R-:W-:-:S02]  /*0fa0*/  IADD3 R32, PT, PT, R32, -0x14792c6f, R31 ;  /* 0xeb86d39120207810 */ /* 0x000fc40007ffe01f */
[----:B------:R-:W-:Y:S02]  /*0fb0*/  PRMT R31, R27, 0x9910, RZ ;  /* 0x000099101b1f7816 */ /* 0x000fe400000000ff */
[----:B------:R-:W-:Y:S02]  /*0fc0*/  SEL R27, RZ, 0x1, P2 ;  /* 0x00000001ff1b7807 */ /* 0x000fe40001000000 */
[----:B------:R-:W-:-:S03]  /*0fd0*/  ISETP.NE.AND P0, PT, R3, R34, PT ;  /* 0x000000220300720c */ /* 0x000fc60003f05270 */
[----:B------:R-:W-:Y:S01]  /*0fe0*/  @P1 IMAD.MOV R33, RZ, RZ, R27 ;  /* 0x000000ffff211224 */ /* 0x000fe200078e021b */
[----:B------:R-:W-:Y:S01]  /*0ff0*/  LEA.HI R27, R32, R29, R32, 0x15 ;  /* 0x0000001d201b7211 */ /* 0x000fe200078fa820 */
[----:B------:R-:W-:Y:S01]  /*1000*/  VIADD R29, R29, 0x98badcfe ;  /* 0x98badcfe1d1d7836 */ /* 0x000fe20000000000 */
[----:B------:R-:W-:Y:S01]  /*1010*/  ISETP.NE.AND P1, PT, R8, R31, PT ;  /* 0x0000001f0800720c */ /* 0x000fe20003f25270 */
[----:B------:R-:W-:Y:S02]  /*1020*/  VIADD R34, R33, 0x1 ;  /* 0x0000000121227836 */ /* 0x000fe40000000000 */
[----:B------:R-:W-:-:S04]  /*1030*/  VIADD R27, R27, 0xefcdab89 ;  /* 0xefcdab891b1b7836 */ /* 0x000fc80000000000 */
[----:B------:R-:W-:Y:S01]  /*1040*/  @P0 IMAD.MOV R34, RZ, RZ, R33 ;  /* 0x000000ffff220224 */ /* 0x000fe200078e0221 */
[C---:B------:R-:W-:Y:S02]  /*1050*/  LOP3.LUT R32, R27.reuse, 0xff, RZ, 0xc0, !PT ;  /* 0x000000ff1b207812 */ /* 0x040fe400078ec0ff */
[----:B------:R-:W-:Y:S02]  /*1060*/  LOP3.LUT R31, R27, 0xffff, RZ, 0xc0, !PT ;  /* 0x0000ffff1b1f7812 */ /* 0x000fe400078ec0ff */
[----:B------:R-:W-:Y:S01]  /*1070*/  ISETP.NE.AND P0, PT, R9, R32, PT ;  /* 0x000000200900720c */ /* 0x000fe20003f05270 */
[----:B------:R-:W-:Y:S01]  /*1080*/  VIADD R32, R34, 0x1 ;  /* 0x0000000122207836 */ /* 0x000fe20000000000 */
[----:B------:R-:W-:Y:S01]  /*1090*/  SHF.R.U32.HI R31, RZ, 0x8, R31 ;  /* 0x00000008ff1f7819 */ /* 0x000fe2000001161f */
[----:B------:R-:W-:-:S03]  /*10a0*/  @P1 IMAD.MOV R32, RZ, RZ, R34 ;  /* 0x000000ffff201224 */ /* 0x000fc600078e0222 */
[----:B------:R-:W-:Y:S01]  /*10b0*/  PRMT R31, R31, 0x9910, RZ ;  /* 0x000099101f1f7816 */ /* 0x000fe200000000ff */
[----:B------:R-:W-:-:S06]  /*10c0*/  VIADD R33, R32, 0x1 ;  /* 0x0000000120217836 */ /* 0x000fcc0000000000 */
[----:B------:R-:W-:Y:S01]  /*10d0*/  @P0 IMAD.MOV R33, RZ, RZ, R32 ;  /* 0x000000ffff210224 */ /* 0x000fe200078e0220 */
[----:B------:R-:W-:Y:S02]  /*10e0*/  ISETP.NE.AND P0, PT, R10, R31, PT ;  /* 0x0000001f0a00720c */ /* 0x000fe40003f05270 */
[----:B------:R-:W-:Y:S02]  /*10f0*/  PRMT R31, R27, 0x7632, R31 ;  /* 0x000076321b1f7816 */ /* 0x000fe4000000001f */
[----:B------:R-:W-:Y:S02]  /*1100*/  SHF.R.U32.HI R27, RZ, 0x18, R27 ;  /* 0x00000018ff1b7819 */ /* 0x000fe4000001161b */
[----:B------:R-:W-:Y:S02]  /*1110*/  LOP3.LUT R32, R31, 0xff, RZ, 0xc0, !PT ;  /* 0x000000ff1f207812 */ /* 0x000fe400078ec0ff */
[----:B------:R-:W-:Y:S02]  /*1120*/  PRMT R27, R27, 0x9910, RZ ;  /* 0x000099101b1b7816 */ /* 0x000fe400000000ff */
[----:B------:R-:W-:Y:S01]  /*1130*/  ISETP.NE.AND P1, PT, R11, R32, PT ;  /* 0x000000200b00720c */ /* 0x000fe20003f25270 */
[----:B------:R-:W-:-:S02]  /*1140*/  VIADD R32, R33, 0x1 ;  /* 0x0000000121207836 */ /* 0x000fc40000000000 */
[----:B------:R-:W-:Y:S01]  /*1150*/  @P0 IMAD.MOV R32, RZ, RZ, R33 ;  /* 0x000000ffff200224 */ /* 0x000fe200078e0221 */
[----:B------:R-:W-:Y:S02]  /*1160*/  ISETP.NE.AND P0, PT, R12, R27, PT ;  /* 0x0000001b0c00720c */ /* 0x000fe40003f05270 */
[----:B------:R-:W-:Y:S01]  /*1170*/  LOP3.LUT R27, R29, 0xffff, RZ, 0xc0, !PT ;  /* 0x0000ffff1d1b7812 */ /* 0x000fe200078ec0ff */
[----:B------:R-:W-:-:S03]  /*1180*/  VIADD R31, R32, 0x1 ;  /* 0x00000001201f7836 */ /* 0x000fc60000000000 */
[----:B------:R-:W-:-:S03]  /*1190*/  SHF.R.U32.HI R27, RZ, 0x8, R27 ;  /* 0x00000008ff1b7819 */ /* 0x000fc6000001161b */
[----:B------:R-:W-:Y:S01]  /*11a0*/  @P1 IMAD.MOV R31, RZ, RZ, R32 ;  /* 0x000000ffff1f1224 */ /* 0x000fe200078e0220 */
[----:B------:R-:W-:Y:S02]  /*11b0*/  LOP3.LUT R32, R29, 0xff, RZ, 0xc0, !PT ;  /* 0x000000ff1d207812 */ /* 0x000fe400078ec0ff */
[----:B------:R-:W-:Y:S02]  /*11c0*/  PRMT R27, R27, 0x9910, RZ ;  /* 0x000099101b1b7816 */ /* 0x000fe400000000ff */
[----:B------:R-:W-:Y:S01]  /*11d0*/  ISETP.NE.AND P1, PT, R13, R32, PT ;  /* 0x000000200d00720c */ /* 0x000fe20003f25270 */
[----:B------:R-:W-:Y:S02]  /*11e0*/  VIADD R32, R31, 0x1 ;  /* 0x000000011f207836 */ /* 0x000fe40000000000 */
[----:B------:R-:W-:Y:S01]  /*11f0*/  @P0 IMAD.MOV R32, RZ, RZ, R31 ;  /* 0x000000ffff200224 */ /* 0x000fe200078e021f */
[----:B------:R-:W-:Y:S02]  /*1200*/  ISETP.NE.AND P0, PT, R14, R27, PT ;  /* 0x0000001b0e00720c */ /* 0x000fe40003f05270 */
[----:B------:R-:W-:Y:S01]  /*1210*/  PRMT R27, R29, 0x7632, R27 ;  /* 0x000076321d1b7816 */ /* 0x000fe2000000001b */
[----:B------:R-:W-:Y:S01]  /*1220*/  VIADD R31, R32, 0x1 ;  /* 0x00000001201f7836 */ /* 0x000fe20000000000 */
[----:B------:R-:W-:-:S05]  /*1230*/  SHF.R.U32.HI R29, RZ, 0x18, R29 ;  /* 0x00000018ff1d7819 */ /* 0x000fca000001161d */
[----:B------:R-:W-:Y:S01]  /*1240*/  @P1 IMAD.MOV R31, RZ, RZ, R32 ;  /* 0x000000ffff1f1224 */ /* 0x000fe200078e0220 */
[----:B------:R-:W-:Y:S02]  /*1250*/  LOP3.LUT R32, R27, 0xff, RZ, 0xc0, !PT ;  /* 0x000000ff1b207812 */ /* 0x000fe400078ec0ff */
[----:B------:R-:W-:Y:S02]  /*1260*/  PRMT R27, R29, 0x9910, RZ ;  /* 0x000099101d1b7816 */ /* 0x000fe400000000ff */
[----:B------:R-:W-:Y:S01]  /*1270*/  ISETP.NE.AND P1, PT, R15, R32, PT ;  /* 0x000000200f00720c */ /* 0x000fe20003f25270 */
[----:B------:R-:W-:Y:S02]  /*1280*/  VIADD R32, R31, 0x1 ;  /* 0x000000011f207836 */ /* 0x000fe40000000000 */
[----:B------:R-:W-:Y:S01]  /*1290*/  @P0 IMAD.MOV R32, RZ, RZ, R31 ;  /* 0x000000ffff200224 */ /* 0x000fe200078e021f */
[----:B------:R-:W-:Y:S02]  /*12a0*/  ISETP.NE.AND P0, PT, R16, R27, PT ;  /* 0x0000001b1000720c */ /* 0x000fe40003f05270 */
[----:B------:R-:W-:Y:S01]  /*12b0*/  LOP3.LUT R27, R30, 0xffff, RZ, 0xc0, !PT ;  /* 0x0000ffff1e1b7812 */ /* 0x000fe200078ec0ff */
[----:B------:R-:W-:-:S03]  /*12c0*/  VIADD R31, R32, 0x1 ;  /* 0x00000001201f7836 */ /* 0x000fc60000000000 */
[----:B------:R-:W-:-:S03]  /*12d0*/  SHF.R.U32.HI R27, RZ, 0x8, R27 ;  /* 0x00000008ff1b7819 */ /* 0x000fc6000001161b */
[----:B------:R-:W-:Y:S01]  /*12e0*/  @P1 IMAD.MOV R31, RZ, RZ, R32 ;  /* 0x000000ffff1f1224 */ /* 0x000fe200078e0220 */
[----:B------:R-:W-:Y:S02]  /*12f0*/  LOP3.LUT R32, R30, 0xff, RZ, 0xc0, !PT ;  /* 0x000000ff1e207812 */ /* 0x000fe400078ec0ff */
[----:B------:R-:W-:Y:S01]  /*1300*/  PRMT R29, R27, 0x9910, RZ ;  /* 0x000099101b1d7816 */ /* 0x000fe200000000ff */
[----:B------:R-:W-:Y:S01]  /*1310*/  VIADD R33, R31, 0x1 ;  /* 0x000000011f217836 */ /* 0x000fe20000000000 */
[----:B------:R-:W-:Y:S01]  /*1320*/  ISETP.NE.AND P1, PT, R17, R32, PT ;  /* 0x000000201100720c */ /* 0x000fe20003f25270 */
[----:B------:R-:W-:Y:S01]  /*1330*/  @P0 IMAD.MOV R33, RZ, RZ, R31 ;  /* 0x000000ffff210224 */ /* 0x000fe200078e021f */
[----:B------:R-:W-:Y:S02]  /*1340*/  ISETP.NE.AND P0, PT, R18, R29, PT ;  /* 0x0000001d1200720c */ /* 0x000fe40003f05270 */
[----:B------:R-:W-:Y:S01]  /*1350*/  PRMT R27, R30, 0x7632, R27 ;  /* 0x000076321e1b7816 */ /* 0x000fe2000000001b */
[----:B------:R-:W-:Y:S01]  /*1360*/  VIADD R29, R33, 0x1 ;  /* 0x00000001211d7836 */ /* 0x000fe20000000000 */
[----:B------:R-:W-:-:S02]  /*1370*/  SHF.R.U32.HI R30, RZ, 0x18, R30 ;  /* 0x00000018ff1e7819 */ /* 0x000fc4000001161e */
[----:B------:R-:W-:Y:S02]  /*1380*/  LOP3.LUT R32, R27, 0xff, RZ, 0xc0, !PT ;  /* 0x000000ff1b207812 */ /* 0x000fe400078ec0ff */
[----:B------:R-:W-:-:S03]  /*1390*/  PRMT R27, R30, 0x9910, RZ ;  /* 0x000099101e1b7816 */ /* 0x000fc600000000ff */
[----:B------:R-:W-:Y:S01]  /*13a0*/  @P1 IMAD.MOV R29, RZ, RZ, R33 ;  /* 0x000000ffff1d1224 */ /* 0x000fe200078e0221 */
[----:B------:R-:W-:-:S03]  /*13b0*/  ISETP.NE.AND P1, PT, R19, R32, PT ;  /* 0x000000201300720c */ /* 0x000fc60003f25270 */
[----:B------:R-:W-:Y:S02]  /*13c0*/  VIADD R30, R29, 0x1 ;  /* 0x000000011d1e7836 */ /* 0x000fe40000000000 */
[----:B------:R-:W-:Y:S01]  /*13d0*/  @P0 IMAD.MOV R30, RZ, RZ, R29 ;  /* 0x000000ffff1e0224 */ /* 0x000fe200078e021d */
[----:B------:R-:W-:-:S03]  /*13e0*/  ISETP.NE.AND P0, PT, R20, R27, PT ;  /* 0x0000001b1400720c */ /* 0x000fc60003f05270 */
[----:B------:R-:W-:-:S04]  /*13f0*/  VIADD R29, R30, 0x1 ;  /* 0x000000011e1d7836 */ /* 0x000fc80000000000 */
[----:B------:R-:W-:-:S04]  /*1400*/  @P1 IMAD.MOV R29, RZ, RZ, R30 ;  /* 0x000000ffff1d1224 */ /* 0x000fc800078e021e */
[----:B------:R-:W-:Y:S02]  /*1410*/  VIADD R27, R29, 0x1 ;  /* 0x000000011d1b7836 */ /* 0x000fe40000000000 */
[----:B------:R-:W-:Y:S01]  /*1420*/  @P0 IMAD.MOV R27, RZ, RZ, R29 ;  /* 0x000000ffff1b0224 */ /* 0x000fe200078e021d */
[----:B------:R-:W-:-:S04]  /*1430*/  LOP3.LUT R29, R26, 0xff, RZ, 0xc0, !PT ;  /* 0x000000ff1a1d7812 */ /* 0x000fc800078ec0ff */
[----:B------:R-:W-:Y:S02]  /*1440*/  ISETP.GE.U32.AND P1, PT, R29, 0x29, PT ;  /* 0x000000291d00780c */ /* 0x000fe40003f26070 */
[----:B------:R-:W-:-:S04]  /*1450*/  LOP3.LUT R27, R27, 0xff, RZ, 0xc0, !PT ;  /* 0x000000ff1b1b7812 */ /* 0x000fc800078ec0ff */
[----:B------:R-:W-:-:S04]  /*1460*/  ISETP.NE.AND P0, PT, R27, 0x10, PT ;  /* 0x000000101b00780c */ /* 0x000fc80003f05270 */
[C---:B------:R-:W-:Y:S01]  /*1470*/  SEL R7, R26.reuse, R7, !P0 ;  /* 0x000000071a077207 */ /* 0x040fe20004000000 */
[----:B------:R-:W-:Y:S01]  /*1480*/  VIADD R26, R26, 0x1 ;  /* 0x000000011a1a7836 */ /* 0x000fe20000000000 */
[----:B------:R-:W-:Y:S02]  /*1490*/  SEL R28, R21, R28, !P0 ;  /* 0x0000001c151c7207 */ /* 0x000fe40004000000 */
[----:B------:R-:W-:Y:S02]  /*14a0*/  SEL R4, R23, R4, !P0 ;  /* 0x0000000417047207 */ /* 0x000fe40004000000 */
[----:B------:R-:W-:Y:S01]  /*14b0*/  SEL R25, R6, R25, !P0 ;  /* 0x0000001906197207 */ /* 0x000fe20004000000 */
[----:B------:R-:W-:Y:S06]  /*14c0*/  @!P1 BRA `(.L_x_0) ;  /* 0xffffffec006c9947 */ /* 0x000fec000383ffff */
[C---:B------:R-:W-:Y:S01]  /*14d0*/  LOP3.LUT R24, R6.reuse, 0xff, RZ, 0xc0, !PT ;  /* 0x000000ff06187812 */ /* 0x040fe200078ec0ff */
[----:B------:R-:W-:-:S03]  /*14e0*/  VIADD R6, R6, 0x1 ;  /* 0x0000000106067836 */ /* 0x000fc60000000000 */
[----:B------:R-:W-:-:S13]  /*14f0*/  ISETP.GE.U32.AND P0, PT, R24, 0x29, PT ;  /* 0x000000291800780c */ /* 0x000fda0003f06070 */
[----:B------:R-:W-:Y:S05]  /*1500*/  @!P0 BRA `(.L_x_1) ;  /* 0xffffffec004c8947 */ /* 0x000fea000383ffff */
[C---:B------:R-:W-:Y:S01]  /*1510*/  LOP3.LUT R5, R23.reuse, 0xff, RZ, 0xc0, !PT ;  /* 0x000000ff17057812 */ /* 0x040fe200078ec0ff */
[----:B------:R-:W-:-:S03]  /*1520*/  VIADD R23, R23, 0x1 ;  /* 0x0000000117177836 */ /* 0x000fc60000000000 */
[----:B------:R-:W-:-:S13]  /*1530*/  ISETP.GE.U32.AND P0, PT, R5, 0x29, PT ;  /* 0x000000290500780c */ /* 0x000fda0003f06070 */
[----:B------:R-:W-:Y:S05]  /*1540*/  @!P0 BRA `(.L_x_2) ;  /* 0xffffffec00348947 */ /* 0x000fea000383ffff */
[----:B------:R-:W-:-:S13]  /*1550*/  LOP3.LUT P0, RZ, R28, 0xff, RZ, 0xc0, !PT ;  /* 0x000000ff1cff7812 */ /* 0x000fda000780c0ff */
[----:B------:R-:W-:Y:S05]  /*1560*/  @!P0 EXIT ;  /* 0x000000000000894d */ /* 0x000fea0003800000 */
[----:B------:R-:W0:Y:S02]  /*1570*/  LDC.64 R2, c[0x0][0x388] ;  /* 0x0000e200ff027b82 */ /* 0x000e240000000a00 */
[----:B0-----:R-:W-:Y:S04]  /*1580*/  STG.E.U8 desc[UR6][R2.64], R28 ;  /* 0x0000001c02007986 */ /* 0x001fe8000c101106 */
[----:B------:R-:W-:Y:S04]  /*1590*/  STG.E.U8 desc[UR6][R2.64+0x1], R4 ;  /* 0x0000010402007986 */ /* 0x000fe8000c101106 */
[----:B------:R-:W-:Y:S04]  /*15a0*/  STG.E.U8 desc[UR6][R2.64+0x2], R25 ;  /* 0x0000021902007986 */ /* 0x000fe8000c101106 */
[----:B------:R-:W-:Y:S01]  /*15b0*/  STG.E.U8 desc[UR6][R2.64+0x3], R7 ;  /* 0x0000030702007986 */ /* 0x000fe2000c101106 */
[----:B------:R-:W-:Y:S05]  /*15c0*/  EXIT ;  /* 0x000000000000794d */ /* 0x000fea0003800000 */
.L_x_3:
[----:B------:R-:W-:-:S00]  /*15d0*/  BRA `(.L_x_3) ;  /* 0xfffffffc00fc7947 */ /* 0x000fc0000383ffff */
[----:B------:R-:W-:-:S00]  /*15e0*/  NOP ;  /* 0x0000000000007918 */ /* 0x000fc00000000000 */
        /* <DEDUP_REMOVED lines=9> */
.L_x_4:


//--------------------- .nv.shared._Z10testKernelPhPc --------------------------
	.section	.nv.shared._Z10testKernelPhPc,"aw",@nobits
	.sectionflags	@""
	.align	4
.nv.shared._Z10testKernelPhPc:
	.zero		1088


//--------------------- .nv.shared.reserved.0     --------------------------
	.section	.nv.shared.reserved.0,"aw",@nobits
	.weak		__nv_reservedSMEM_offset_0_alias
	.size		__nv_reservedSMEM_offset_0_alias, 0, 64
	.other		__nv_reservedSMEM_offset_0_alias,@"STO_CUDA_RESERVED_SHARED STV_DEFAULT"
__nv_reservedSMEM_offset_0_alias:
	.zero		0
	.zero		64


//--------------------- .nv.constant0._Z10testKernelPhPc --------------------------
	.section	.nv.constant0._Z10testKernelPhPc,"a",@progbits
	.sectionflags	@""
	.align	4
.nv.constant0._Z10testKernelPhPc:
	.zero		912


//--------------------- SYMBOLS --------------------------

	.type		.nv.reservedSmem.offset0,@object
	.size		.nv.reservedSmem.offset0,0x4
	.type		.nv.reservedSmem.cap,@object
	.size		.nv.reservedSmem.cap,0x4
